//
// Generated by NVIDIA NVVM Compiler
//
// Compiler Build ID: CL-36424714
// Cuda compilation tools, release 13.0, V13.0.88
// Based on NVVM 20.0.0
//

.version 9.0
.target sm_100
.address_size 64

	// .globl	_Z14momentumKerneliPiS_iPfS0_ffS0_

.visible .entry _Z14momentumKerneliPiS_iPfS0_ffS0_(
	.param .u32 _Z14momentumKerneliPiS_iPfS0_ffS0__param_0,
	.param .u64 .ptr .align 1 _Z14momentumKerneliPiS_iPfS0_ffS0__param_1,
	.param .u64 .ptr .align 1 _Z14momentumKerneliPiS_iPfS0_ffS0__param_2,
	.param .u32 _Z14momentumKerneliPiS_iPfS0_ffS0__param_3,
	.param .u64 .ptr .align 1 _Z14momentumKerneliPiS_iPfS0_ffS0__param_4,
	.param .u64 .ptr .align 1 _Z14momentumKerneliPiS_iPfS0_ffS0__param_5,
	.param .f32 _Z14momentumKerneliPiS_iPfS0_ffS0__param_6,
	.param .f32 _Z14momentumKerneliPiS_iPfS0_ffS0__param_7,
	.param .u64 .ptr .align 1 _Z14momentumKerneliPiS_iPfS0_ffS0__param_8
)
{
	.reg .pred 	%p<8>;
	.reg .b32 	%r<41>;
	.reg .b32 	%f<45>;
	.reg .b64 	%rd<28>;

	ld.param.u32 	%r23, [_Z14momentumKerneliPiS_iPfS0_ffS0__param_0];
	ld.param.u64 	%rd7, [_Z14momentumKerneliPiS_iPfS0_ffS0__param_1];
	ld.param.u64 	%rd8, [_Z14momentumKerneliPiS_iPfS0_ffS0__param_2];
	ld.param.u32 	%r24, [_Z14momentumKerneliPiS_iPfS0_ffS0__param_3];
	ld.param.u64 	%rd9, [_Z14momentumKerneliPiS_iPfS0_ffS0__param_4];
	ld.param.u64 	%rd10, [_Z14momentumKerneliPiS_iPfS0_ffS0__param_5];
	ld.param.f32 	%f2, [_Z14momentumKerneliPiS_iPfS0_ffS0__param_6];
	ld.param.f32 	%f3, [_Z14momentumKerneliPiS_iPfS0_ffS0__param_7];
	ld.param.u64 	%rd11, [_Z14momentumKerneliPiS_iPfS0_ffS0__param_8];
	cvta.to.global.u64 	%rd1, %rd9;
	cvta.to.global.u64 	%rd2, %rd11;
	cvta.to.global.u64 	%rd3, %rd10;
	mov.u32 	%r25, %ctaid.y;
	mov.u32 	%r26, %ntid.x;
	mov.u32 	%r27, %tid.x;
	mad.lo.s32 	%r28, %r25, %r26, %r27;
	mul.lo.s32 	%r1, %r28, %r23;
	setp.ge.s32 	%p1, %r1, %r24;
	@%p1 bra 	$L__BB0_9;
	cvta.to.global.u64 	%rd12, %rd7;
	mov.u32 	%r2, %ctaid.x;
	mul.wide.u32 	%rd13, %r2, 4;
	add.s64 	%rd14, %rd12, %rd13;
	ld.global.u32 	%r3, [%rd14];
	setp.eq.s32 	%p2, %r3, -1;
	@%p2 bra 	$L__BB0_9;
	cvta.to.global.u64 	%rd15, %rd8;
	add.s64 	%rd17, %rd15, %rd13;
	ld.global.u32 	%r29, [%rd17];
	cvt.rn.f32.s32 	%f4, %r29;
	rcp.rn.f32 	%f1, %f4;
	mul.lo.s32 	%r4, %r3, %r24;
	add.s32 	%r38, %r4, %r1;
	mad.lo.s32 	%r37, %r24, %r2, %r1;
	add.s32 	%r7, %r38, %r23;
	setp.lt.s32 	%p3, %r23, 1;
	@%p3 bra 	$L__BB0_9;
	add.s32 	%r30, %r38, 1;
	max.s32 	%r8, %r30, %r7;
	sub.s32 	%r31, %r8, %r38;
	and.b32  	%r9, %r31, 3;
	setp.eq.s32 	%p4, %r9, 0;
	@%p4 bra 	$L__BB0_6;
	neg.s32 	%r34, %r9;
$L__BB0_5:
	.pragma "nounroll";
	mul.wide.s32 	%rd18, %r37, 4;
	add.s64 	%rd19, %rd3, %rd18;
	mul.wide.s32 	%rd20, %r38, 4;
	add.s64 	%rd21, %rd1, %rd20;
	add.s64 	%rd22, %rd2, %rd20;
	ld.global.f32 	%f5, [%rd19];
	mul.f32 	%f6, %f1, %f5;
	ld.global.f32 	%f7, [%rd22];
	mul.f32 	%f8, %f3, %f7;
	mul.f32 	%f9, %f2, %f6;
	sub.f32 	%f10, %f8, %f9;
	st.global.f32 	[%rd22], %f10;
	ld.global.f32 	%f11, [%rd21];
	add.f32 	%f12, %f11, %f10;
	st.global.f32 	[%rd21], %f12;
	add.s32 	%r38, %r38, 1;
	add.s32 	%r37, %r37, 1;
	add.s32 	%r34, %r34, 1;
	setp.ne.s32 	%p5, %r34, 0;
	@%p5 bra 	$L__BB0_5;
$L__BB0_6:
	sub.s32 	%r32, %r4, %r8;
	add.s32 	%r33, %r32, %r1;
	setp.gt.u32 	%p6, %r33, -4;
	@%p6 bra 	$L__BB0_9;
	add.s64 	%rd4, %rd2, 8;
	add.s64 	%rd5, %rd1, 8;
	add.s64 	%rd6, %rd3, 8;
$L__BB0_8:
	mul.wide.s32 	%rd23, %r38, 4;
	add.s64 	%rd24, %rd4, %rd23;
	add.s64 	%rd25, %rd5, %rd23;
	mul.wide.s32 	%rd26, %r37, 4;
	add.s64 	%rd27, %rd6, %rd26;
	ld.global.f32 	%f13, [%rd27+-8];
	mul.f32 	%f14, %f1, %f13;
	ld.global.f32 	%f15, [%rd24+-8];
	mul.f32 	%f16, %f3, %f15;
	mul.f32 	%f17, %f2, %f14;
	sub.f32 	%f18, %f16, %f17;
	st.global.f32 	[%rd24+-8], %f18;
	ld.global.f32 	%f19, [%rd25+-8];
	add.f32 	%f20, %f19, %f18;
	st.global.f32 	[%rd25+-8], %f20;
	ld.global.f32 	%f21, [%rd27+-4];
	mul.f32 	%f22, %f1, %f21;
	ld.global.f32 	%f23, [%rd24+-4];
	mul.f32 	%f24, %f3, %f23;
	mul.f32 	%f25, %f2, %f22;
	sub.f32 	%f26, %f24, %f25;
	st.global.f32 	[%rd24+-4], %f26;
	ld.global.f32 	%f27, [%rd25+-4];
	add.f32 	%f28, %f27, %f26;
	st.global.f32 	[%rd25+-4], %f28;
	ld.global.f32 	%f29, [%rd27];
	mul.f32 	%f30, %f1, %f29;
	ld.global.f32 	%f31, [%rd24];
	mul.f32 	%f32, %f3, %f31;
	mul.f32 	%f33, %f2, %f30;
	sub.f32 	%f34, %f32, %f33;
	st.global.f32 	[%rd24], %f34;
	ld.global.f32 	%f35, [%rd25];
	add.f32 	%f36, %f35, %f34;
	st.global.f32 	[%rd25], %f36;
	ld.global.f32 	%f37, [%rd27+4];
	mul.f32 	%f38, %f1, %f37;
	ld.global.f32 	%f39, [%rd24+4];
	mul.f32 	%f40, %f3, %f39;
	mul.f32 	%f41, %f2, %f38;
	sub.f32 	%f42, %f40, %f41;
	st.global.f32 	[%rd24+4], %f42;
	ld.global.f32 	%f43, [%rd25+4];
	add.f32 	%f44, %f43, %f42;
	st.global.f32 	[%rd25+4], %f44;
	add.s32 	%r38, %r38, 4;
	add.s32 	%r37, %r37, 4;
	setp.lt.s32 	%p7, %r38, %r7;
	@%p7 bra 	$L__BB0_8;
$L__BB0_9:
	ret;

}


// ===== COMPILED SASS (sm_100) =====

	.target	sm_100

	.elftype	@"ET_EXEC"


//--------------------- .note.nv.tkinfo           --------------------------
	.section	.note.nv.tkinfo,"",@"SHT_NOTE"
	.sectionflags	@"SHF_NOTE_NV_TKINFO"
	.tkinfo
        /*0018*/ 	.word	0x00000002
        /*0030*/ 	.string	""
        /*0030*/ 	.string	"ptxas"
        /*0030*/ 	.string	"Cuda compilation tools, release 13.0, V13.0.88"
        /*0030*/ 	.string	"Build cuda_13.0.r13.0/compiler.36424714_0"
        /*0030*/ 	.string	"-arch sm_100 -m 64 "



//--------------------- .note.nv.cuinfo           --------------------------
	.section	.note.nv.cuinfo,"",@"SHT_NOTE"
	.sectionflags	@"SHF_NOTE_NV_CUINFO"
        /*0018*/ 	.short	0x0002
        /*001a*/ 	.short	0x0064
        /*001c*/ 	.short	0x0082
	.zero		2


//--------------------- .nv.info                  --------------------------
	.section	.nv.info,"",@"SHT_CUDA_INFO"
	.align	4


	//----- nvinfo : EIATTR_REGCOUNT
	.align		4
        /*0000*/ 	.byte	0x04, 0x2f
        /*0002*/ 	.short	(.L_1 - .L_0)
	.align		4
.L_0:
        /*0004*/ 	.word	index@(_Z14momentumKerneliPiS_iPfS0_ffS0_)
        /*0008*/ 	.word	0x00000018


	//----- nvinfo : EIATTR_FRAME_SIZE
	.align		4
.L_1:
        /*000c*/ 	.byte	0x04, 0x11
        /*000e*/ 	.short	(.L_3 - .L_2)
	.align		4
.L_2:
        /*0010*/ 	.word	index@($__internal_0_$__cuda_sm20_rcp_rn_f32_slowpath)
        /*0014*/ 	.word	0x00000000


	//----- nvinfo : EIATTR_FRAME_SIZE
	.align		4
.L_3:
        /*0018*/ 	.byte	0x04, 0x11
        /*001a*/ 	.short	(.L_5 - .L_4)
	.align		4
.L_4:
        /*001c*/ 	.word	index@(_Z14momentumKerneliPiS_iPfS0_ffS0_)
        /*0020*/ 	.word	0x00000000


	//----- nvinfo : EIATTR_MIN_STACK_SIZE
	.align		4
.L_5:
        /*0024*/ 	.byte	0x04, 0x12
        /*0026*/ 	.short	(.L_7 - .L_6)
	.align		4
.L_6:
        /*0028*/ 	.word	index@(_Z14momentumKerneliPiS_iPfS0_ffS0_)
        /*002c*/ 	.word	0x00000000
.L_7:


//--------------------- .nv.compat                --------------------------
	.section	.nv.compat,"",@"SHT_CUDA_COMPAT_INFO"
	.align	4
        /*0000*/ 	.byte	0x02, 0x09, 0x00, 0x00, 0x02, 0x02, 0x01, 0x00, 0x02, 0x05, 0x05, 0x00, 0x03, 0x07, 0x01, 0x01
        /*0010*/ 	.byte	0x02, 0x03, 0x00, 0x00, 0x02, 0x06, 0x01, 0x00, 0x04, 0x0b, 0x08, 0x00, 0x09, 0x00, 0x00, 0x00
        /*0020*/ 	.byte	0x00, 0x00, 0x00, 0x00


//--------------------- .nv.info._Z14momentumKerneliPiS_iPfS0_ffS0_ --------------------------
	.section	.nv.info._Z14momentumKerneliPiS_iPfS0_ffS0_,"",@"SHT_CUDA_INFO"
	.sectionflags	@""
	.align	4


	//----- nvinfo : EIATTR_CUDA_API_VERSION
	.align		4
        /*0000*/ 	.byte	0x04, 0x37
        /*0002*/ 	.short	(.L_9 - .L_8)
.L_8:
        /*0004*/ 	.word	0x00000082


	//----- nvinfo : EIATTR_KPARAM_INFO
	.align		4
.L_9:
        /*0008*/ 	.byte	0x04, 0x17
        /*000a*/ 	.short	(.L_11 - .L_10)
.L_10:
        /*000c*/ 	.word	0x00000000
        /*0010*/ 	.short	0x0008
        /*0012*/ 	.short	0x0038
        /*0014*/ 	.byte	0x00, 0xf5, 0x21, 0x00


	//----- nvinfo : EIATTR_KPARAM_INFO
	.align		4
.L_11:
        /*0018*/ 	.byte	0x04, 0x17
        /*001a*/ 	.short	(.L_13 - .L_12)
.L_12:
        /*001c*/ 	.word	0x00000000
        /*0020*/ 	.short	0x0007
        /*0022*/ 	.short	0x0034
        /*0024*/ 	.byte	0x00, 0xf0, 0x11, 0x00


	//----- nvinfo : EIATTR_KPARAM_INFO
	.align		4
.L_13:
        /*0028*/ 	.byte	0x04, 0x17
        /*002a*/ 	.short	(.L_15 - .L_14)
.L_14:
        /*002c*/ 	.word	0x00000000
        /*0030*/ 	.short	0x0006
        /*0032*/ 	.short	0x0030
        /*0034*/ 	.byte	0x00, 0xf0, 0x11, 0x00


	//----- nvinfo : EIATTR_KPARAM_INFO
	.align		4
.L_15:
        /*0038*/ 	.byte	0x04, 0x17
        /*003a*/ 	.short	(.L_17 - .L_16)
.L_16:
        /*003c*/ 	.word	0x00000000
        /*0040*/ 	.short	0x0005
        /*0042*/ 	.short	0x0028
        /*0044*/ 	.byte	0x00, 0xf5, 0x21, 0x00


	//----- nvinfo : EIATTR_KPARAM_INFO
	.align		4
.L_17:
        /*0048*/ 	.byte	0x04, 0x17
        /*004a*/ 	.short	(.L_19 - .L_18)
.L_18:
        /*004c*/ 	.word	0x00000000
        /*0050*/ 	.short	0x0004
        /*0052*/ 	.short	0x0020
        /*0054*/ 	.byte	0x00, 0xf5, 0x21, 0x00


	//----- nvinfo : EIATTR_KPARAM_INFO
	.align		4
.L_19:
        /*0058*/ 	.byte	0x04, 0x17
        /*005a*/ 	.short	(.L_21 - .L_20)
.L_20:
        /*005c*/ 	.word	0x00000000
        /*0060*/ 	.short	0x0003
        /*0062*/ 	.short	0x0018
        /*0064*/ 	.byte	0x00, 0xf0, 0x11, 0x00


	//----- nvinfo : EIATTR_KPARAM_INFO
	.align		4
.L_21:
        /*0068*/ 	.byte	0x04, 0x17
        /*006a*/ 	.short	(.L_23 - .L_22)
.L_22:
        /*006c*/ 	.word	0x00000000
        /*0070*/ 	.short	0x0002
        /*0072*/ 	.short	0x0010
        /*0074*/ 	.byte	0x00, 0xf5, 0x21, 0x00


	//----- nvinfo : EIATTR_KPARAM_INFO
	.align		4
.L_23:
        /*0078*/ 	.byte	0x04, 0x17
        /*007a*/ 	.short	(.L_25 - .L_24)
.L_24:
        /*007c*/ 	.word	0x00000000
        /*0080*/ 	.short	0x0001
        /*0082*/ 	.short	0x0008
        /*0084*/ 	.byte	0x00, 0xf5, 0x21, 0x00


	//----- nvinfo : EIATTR_KPARAM_INFO
	.align		4
.L_25:
        /*0088*/ 	.byte	0x04, 0x17
        /*008a*/ 	.short	(.L_27 - .L_26)
.L_26:
        /*008c*/ 	.word	0x00000000
        /*0090*/ 	.short	0x0000
        /*0092*/ 	.short	0x0000
        /*0094*/ 	.byte	0x00, 0xf0, 0x11, 0x00


	//----- nvinfo : EIATTR_SPARSE_MMA_MASK
	.align		4
.L_27:
        /*0098*/ 	.byte	0x03, 0x50
        /*009a*/ 	.short	0x0000


	//----- nvinfo : EIATTR_MAXREG_COUNT
	.align		4
        /*009c*/ 	.byte	0x03, 0x1b
        /*009e*/ 	.short	0x00ff


	//----- nvinfo : EIATTR_MERCURY_ISA_VERSION
	.align		4
        /*00a0*/ 	.byte	0x03, 0x5f
        /*00a2*/ 	.short	0x0101


	//----- nvinfo : EIATTR_VRC_CTA_INIT_COUNT
	.align		4
        /*00a4*/ 	.byte	0x02, 0x4a
	.zero		1
	.zero		1


	//----- nvinfo : EIATTR_EXIT_INSTR_OFFSETS
	.align		4
        /*00a8*/ 	.byte	0x04, 0x1c
        /*00aa*/ 	.short	(.L_29 - .L_28)


	//   ....[0]....
.L_28:
        /*00ac*/ 	.word	0x00000090


	//   ....[1]....
        /*00b0*/ 	.word	0x00000100


	//   ....[2]....
        /*00b4*/ 	.word	0x00000220


	//   ....[3]....
        /*00b8*/ 	.word	0x00000460


	//   ....[4]....
        /*00bc*/ 	.word	0x00000810


	//----- nvinfo : EIATTR_CRS_STACK_SIZE
	.align		4
.L_29:
        /*00c0*/ 	.byte	0x04, 0x1e
        /*00c2*/ 	.short	(.L_31 - .L_30)
.L_30:
        /*00c4*/ 	.word	0x00000000


	//----- nvinfo : EIATTR_CBANK_PARAM_SIZE
	.align		4
.L_31:
        /*00c8*/ 	.byte	0x03, 0x19
        /*00ca*/ 	.short	0x0040


	//----- nvinfo : EIATTR_PARAM_CBANK
	.align		4
        /*00cc*/ 	.byte	0x04, 0x0a
        /*00ce*/ 	.short	(.L_33 - .L_32)
	.align		4
.L_32:
        /*00d0*/ 	.word	index@(.nv.constant0._Z14momentumKerneliPiS_iPfS0_ffS0_)
        /*00d4*/ 	.short	0x0380
        /*00d6*/ 	.short	0x0040


	//----- nvinfo : EIATTR_SW_WAR
	.align		4
.L_33:
        /*00d8*/ 	.byte	0x04, 0x36
        /*00da*/ 	.short	(.L_35 - .L_34)
.L_34:
        /*00dc*/ 	.word	0x00000008
.L_35:


//--------------------- .nv.callgraph             --------------------------
	.section	.nv.callgraph,"",@"SHT_CUDA_CALLGRAPH"
	.align	4
	.sectionentsize	8
	.align		4
        /*0000*/ 	.word	0x00000000
	.align		4
        /*0004*/ 	.word	0xffffffff
	.align		4
        /*0008*/ 	.word	0x00000000
	.align		4
        /*000c*/ 	.word	0xfffffffe
	.align		4
        /*0010*/ 	.word	0x00000000
	.align		4
        /*0014*/ 	.word	0xfffffffd
	.align		4
        /*0018*/ 	.word	0x00000000
	.align		4
        /*001c*/ 	.word	0xfffffffc


//--------------------- .text._Z14momentumKerneliPiS_iPfS0_ffS0_ --------------------------
	.section	.text._Z14momentumKerneliPiS_iPfS0_ffS0_,"ax",@progbits
	.align	128
        .global         _Z14momentumKerneliPiS_iPfS0_ffS0_
        .type           _Z14momentumKerneliPiS_iPfS0_ffS0_,@function
        .size           _Z14momentumKerneliPiS_iPfS0_ffS0_,(.L_x_10 - _Z14momentumKerneliPiS_iPfS0_ffS0_)
        .other          _Z14momentumKerneliPiS_iPfS0_ffS0_,@"STO_CUDA_ENTRY STV_DEFAULT"
_Z14momentumKerneliPiS_iPfS0_ffS0_:
.text._Z14momentumKerneliPiS_iPfS0_ffS0_:
[----:B------:R-:W-:Y:S01]  /*0000*/  LDC R1, c[0x0][0x37c] ;  /* 0x0000df00ff017b82 */ /* 0x000fe20000000800 */
[----:B------:R-:W0:Y:S07]  /*0010*/  S2R R3, SR_TID.X ;  /* 0x0000000000037919 */ /* 0x000e2e0000002100 */
[----:B------:R-:W0:Y:S01]  /*0020*/  S2UR UR4, SR_CTAID.Y ;  /* 0x00000000000479c3 */ /* 0x000e220000002600 */
[----:B------:R-:W1:Y:S01]  /*0030*/  LDCU UR5, c[0x0][0x380] ;  /* 0x00007000ff0577ac */ /* 0x000e620008000800 */
[----:B------:R-:W2:Y:S06]  /*0040*/  LDCU UR6, c[0x0][0x398] ;  /* 0x00007300ff0677ac */ /* 0x000eac0008000800 */
[----:B------:R-:W0:Y:S02]  /*0050*/  LDC R4, c[0x0][0x360] ;  /* 0x0000d800ff047b82 */ /* 0x000e240000000800 */
[----:B0-----:R-:W-:-:S04]  /*0060*/  IMAD R4, R4, UR4, R3 ;  /* 0x0000000404047c24 */ /* 0x001fc8000f8e0203 */
[----:B-1----:R-:W-:-:S05]  /*0070*/  IMAD R4, R4, UR5, RZ ;  /* 0x0000000504047c24 */ /* 0x002fca000f8e02ff */
[----:B--2---:R-:W-:-:S13]  /*0080*/  ISETP.GE.AND P0, PT, R4, UR6, PT ;  /* 0x0000000604007c0c */ /* 0x004fda000bf06270 */
[----:B------:R-:W-:Y:S05]  /*0090*/  @P0 EXIT ;  /* 0x000000000000094d */ /* 0x000fea0003800000 */
[----:B------:R-:W0:Y:S01]  /*00a0*/  S2R R5, SR_CTAID.X ;  /* 0x0000000000057919 */ /* 0x000e220000002500 */
[----:B------:R-:W0:Y:S01]  /*00b0*/  LDC.64 R2, c[0x0][0x388] ;  /* 0x0000e200ff027b82 */ /* 0x000e220000000a00 */
[----:B------:R-:W1:Y:S01]  /*00c0*/  LDCU.64 UR10, c[0x0][0x358] ;  /* 0x00006b00ff0a77ac */ /* 0x000e620008000a00 */
[----:B0-----:R-:W-:-:S05]  /*00d0*/  IMAD.WIDE.U32 R2, R5, 0x4, R2 ;  /* 0x0000000405027825 */ /* 0x001fca00078e0002 */
[----:B-1----:R-:W2:Y:S02]  /*00e0*/  LDG.E R7, desc[UR10][R2.64] ;  /* 0x0000000a02077981 */ /* 0x002ea4000c1e1900 */
[----:B--2---:R-:W-:-:S13]  /*00f0*/  ISETP.NE.AND P0, PT, R7, -0x1, PT ;  /* 0xffffffff0700780c */ /* 0x004fda0003f05270 */
[----:B------:R-:W-:Y:S05]  /*0100*/  @!P0 EXIT ;  /* 0x000000000000894d */ /* 0x000fea0003800000 */
[----:B------:R-:W0:Y:S02]  /*0110*/  LDC.64 R2, c[0x0][0x390] ;  /* 0x0000e400ff027b82 */ /* 0x000e240000000a00 */
[----:B0-----:R-:W-:-:S06]  /*0120*/  IMAD.WIDE.U32 R2, R5, 0x4, R2 ;  /* 0x0000000405027825 */ /* 0x001fcc00078e0002 */
[----:B------:R-:W2:Y:S02]  /*0130*/  LDG.E R2, desc[UR10][R2.64] ;  /* 0x0000000a02027981 */ /* 0x000ea4000c1e1900 */
[----:B--2---:R-:W-:-:S04]  /*0140*/  I2FP.F32.S32 R0, R2 ;  /* 0x0000000200007245 */ /* 0x004fc80000201400 */
[----:B------:R-:W-:-:S04]  /*0150*/  IADD3 R6, PT, PT, R0, 0x1800000, RZ ;  /* 0x0180000000067810 */ /* 0x000fc80007ffe0ff */
[----:B------:R-:W-:-:S04]  /*0160*/  LOP3.LUT R6, R6, 0x7f800000, RZ, 0xc0, !PT ;  /* 0x7f80000006067812 */ /* 0x000fc800078ec0ff */
[----:B------:R-:W-:-:S13]  /*0170*/  ISETP.GT.U32.AND P0, PT, R6, 0x1ffffff, PT ;  /* 0x01ffffff0600780c */ /* 0x000fda0003f04070 */
[----:B------:R-:W-:Y:S05]  /*0180*/  @P0 BRA `(.L_x_0) ;  /* 0x00000000000c0947 */ /* 0x000fea0003800000 */
[----:B------:R-:W-:-:S07]  /*0190*/  MOV R2, 0x1b0 ;  /* 0x000001b000027802 */ /* 0x000fce0000000f00 */
[----:B------:R-:W-:Y:S05]  /*01a0*/  CALL.REL.NOINC `($__internal_0_$__cuda_sm20_rcp_rn_f32_slowpath) ;  /* 0x00000004009c7944 */ /* 0x000fea0003c00000 */
[----:B------:R-:W-:Y:S05]  /*01b0*/  BRA `(.L_x_1) ;  /* 0x0000000000107947 */ /* 0x000fea0003800000 */
.L_x_0:
[----:B------:R-:W0:Y:S02]  /*01c0*/  MUFU.RCP R3, R0 ;  /* 0x0000000000037308 */ /* 0x000e240000001000 */
[----:B0-----:R-:W-:-:S04]  /*01d0*/  FFMA R2, R0, R3, -1 ;  /* 0xbf80000000027423 */ /* 0x001fc80000000003 */
[----:B------:R-:W-:-:S04]  /*01e0*/  FADD.FTZ R2, -R2, -RZ ;  /* 0x800000ff02027221 */ /* 0x000fc80000010100 */
[----:B------:R-:W-:-:S07]  /*01f0*/  FFMA R0, R3, R2, R3 ;  /* 0x0000000203007223 */ /* 0x000fce0000000003 */
.L_x_1:
[----:B------:R-:W0:Y:S02]  /*0200*/  LDC R2, c[0x0][0x380] ;  /* 0x0000e000ff027b82 */ /* 0x000e240000000800 */
[----:B0-----:R-:W-:-:S13]  /*0210*/  ISETP.GE.AND P0, PT, R2, 0x1, PT ;  /* 0x000000010200780c */ /* 0x001fda0003f06270 */
[----:B------:R-:W-:Y:S05]  /*0220*/  @!P0 EXIT ;  /* 0x000000000000894d */ /* 0x000fea0003800000 */
[----:B------:R-:W0:Y:S01]  /*0230*/  LDCU UR6, c[0x0][0x398] ;  /* 0x00007300ff0677ac */ /* 0x000e220008000800 */
[----:B------:R-:W-:Y:S01]  /*0240*/  BSSY.RECONVERGENT B0, `(.L_x_2) ;  /* 0x0000021000007945 */ /* 0x000fe20003800200 */
[----:B------:R-:W1:Y:S01]  /*0250*/  LDCU.64 UR4, c[0x0][0x3b0] ;  /* 0x00007600ff0477ac */ /* 0x000e620008000a00 */
[----:B0-----:R-:W-:-:S05]  /*0260*/  IMAD R3, R7, UR6, R4 ;  /* 0x0000000607037c24 */ /* 0x001fca000f8e0204 */
[----:B------:R-:W-:-:S04]  /*0270*/  IADD3 R2, PT, PT, R3, R2, RZ ;  /* 0x0000000203027210 */ /* 0x000fc80007ffe0ff */
[----:B------:R-:W-:-:S05]  /*0280*/  VIADDMNMX R6, R3, 0x1, R2, !PT ;  /* 0x0000000103067846 */ /* 0x000fca0007800102 */
[----:B------:R-:W-:Y:S02]  /*0290*/  IMAD R7, R7, UR6, -R6 ;  /* 0x0000000607077c24 */ /* 0x000fe4000f8e0a06 */
[----:B------:R-:W-:-:S03]  /*02a0*/  IMAD.IADD R6, R6, 0x1, -R3 ;  /* 0x0000000106067824 */ /* 0x000fc600078e0a03 */
[----:B------:R-:W-:Y:S01]  /*02b0*/  IADD3 R7, PT, PT, R4, R7, RZ ;  /* 0x0000000704077210 */ /* 0x000fe20007ffe0ff */
[----:B------:R-:W-:Y:S01]  /*02c0*/  IMAD R4, R5, UR6, R4 ;  /* 0x0000000605047c24 */ /* 0x000fe2000f8e0204 */
[----:B------:R-:W-:Y:S02]  /*02d0*/  LOP3.LUT P0, R12, R6, 0x3, RZ, 0xc0, !PT ;  /* 0x00000003060c7812 */ /* 0x000fe4000780c0ff */
[----:B------:R-:W-:-:S11]  /*02e0*/  ISETP.GT.U32.AND P1, PT, R7, -0x4, PT ;  /* 0xfffffffc0700780c */ /* 0x000fd60003f24070 */
[----:B-1----:R-:W-:Y:S05]  /*02f0*/  @!P0 BRA `(.L_x_3) ;  /* 0x0000000000548947 */ /* 0x002fea0003800000 */
[----:B------:R-:W0:Y:S01]  /*0300*/  LDC.64 R6, c[0x0][0x3b8] ;  /* 0x0000ee00ff067b82 */ /* 0x000e220000000a00 */
[----:B------:R-:W-:-:S07]  /*0310*/  IADD3 R5, PT, PT, -R12, RZ, RZ ;  /* 0x000000ff0c057210 */ /* 0x000fce0007ffe1ff */
[----:B------:R-:W1:Y:S08]  /*0320*/  LDC.64 R8, c[0x0][0x3a0] ;  /* 0x0000e800ff087b82 */ /* 0x000e700000000a00 */
[----:B------:R-:W2:Y:S02]  /*0330*/  LDC.64 R10, c[0x0][0x3a8] ;  /* 0x0000ea00ff0a7b82 */ /* 0x000ea40000000a00 */
.L_x_4:
[----:B--2---:R-:W-:-:S06]  /*0340*/  IMAD.WIDE R14, R4, 0x4, R10 ;  /* 0x00000004040e7825 */ /* 0x004fcc00078e020a */
[----:B------:R-:W2:Y:S01]  /*0350*/  LDG.E R15, desc[UR10][R14.64] ;  /* 0x0000000a0e0f7981 */ /* 0x000ea2000c1e1900 */
[----:B0--3--:R-:W-:-:S05]  /*0360*/  IMAD.WIDE R12, R3, 0x4, R6 ;  /* 0x00000004030c7825 */ /* 0x009fca00078e0206 */
[----:B------:R-:W3:Y:S01]  /*0370*/  LDG.E R17, desc[UR10][R12.64] ;  /* 0x0000000a0c117981 */ /* 0x000ee2000c1e1900 */
[----:B--2---:R-:W-:-:S04]  /*0380*/  FMUL R16, R15, R0 ;  /* 0x000000000f107220 */ /* 0x004fc80000400000 */
[----:B------:R-:W-:-:S04]  /*0390*/  FMUL R16, R16, UR4 ;  /* 0x0000000410107c20 */ /* 0x000fc80008400000 */
[----:B---3--:R-:W-:Y:S01]  /*03a0*/  FFMA R19, R17, UR5, -R16 ;  /* 0x0000000511137c23 */ /* 0x008fe20008000810 */
[----:B-1----:R-:W-:-:S04]  /*03b0*/  IMAD.WIDE R16, R3, 0x4, R8 ;  /* 0x0000000403107825 */ /* 0x002fc800078e0208 */
[----:B------:R3:W-:Y:S04]  /*03c0*/  STG.E desc[UR10][R12.64], R19 ;  /* 0x000000130c007986 */ /* 0x0007e8000c10190a */
[----:B------:R-:W2:Y:S01]  /*03d0*/  LDG.E R18, desc[UR10][R16.64] ;  /* 0x0000000a10127981 */ /* 0x000ea2000c1e1900 */
[----:B------:R-:W-:Y:S01]  /*03e0*/  VIADD R5, R5, 0x1 ;  /* 0x0000000105057836 */ /* 0x000fe20000000000 */
[----:B------:R-:W-:Y:S02]  /*03f0*/  IADD3 R4, PT, PT, R4, 0x1, RZ ;  /* 0x0000000104047810 */ /* 0x000fe40007ffe0ff */
[----:B------:R-:W-:Y:S02]  /*0400*/  IADD3 R3, PT, PT, R3, 0x1, RZ ;  /* 0x0000000103037810 */ /* 0x000fe40007ffe0ff */
[----:B------:R-:W-:Y:S01]  /*0410*/  ISETP.NE.AND P0, PT, R5, RZ, PT ;  /* 0x000000ff0500720c */ /* 0x000fe20003f05270 */
[----:B--2---:R-:W-:-:S05]  /*0420*/  FADD R21, R19, R18 ;  /* 0x0000001213157221 */ /* 0x004fca0000000000 */
[----:B------:R3:W-:Y:S07]  /*0430*/  STG.E desc[UR10][R16.64], R21 ;  /* 0x0000001510007986 */ /* 0x0007ee000c10190a */
[----:B------:R-:W-:Y:S05]  /*0440*/  @P0 BRA `(.L_x_4) ;  /* 0xfffffffc00bc0947 */ /* 0x000fea000383ffff */
.L_x_3:
[----:B------:R-:W-:Y:S05]  /*0450*/  BSYNC.RECONVERGENT B0 ;  /* 0x0000000000007941 */ /* 0x000fea0003800200 */
.L_x_2:
[----:B------:R-:W-:Y:S05]  /*0460*/  @P1 EXIT ;  /* 0x000000000000194d */ /* 0x000fea0003800000 */
[----:B------:R-:W0:Y:S01]  /*0470*/  LDCU.128 UR12, c[0x0][0x3a0] ;  /* 0x00007400ff0c77ac */ /* 0x000e220008000c00 */
[----:B------:R-:W1:Y:S01]  /*0480*/  LDCU.64 UR8, c[0x0][0x3b8] ;  /* 0x00007700ff0877ac */ /* 0x000e620008000a00 */
[----:B------:R-:W2:Y:S01]  /*0490*/  LDCU.64 UR16, c[0x0][0x3b0] ;  /* 0x00007600ff1077ac */ /* 0x000ea20008000a00 */
[----:B0-----:R-:W-:Y:S02]  /*04a0*/  UIADD3 UR6, UP1, UPT, UR12, 0x8, URZ ;  /* 0x000000080c067890 */ /* 0x001fe4000ff3e0ff */
[----:B------:R-:W-:Y:S02]  /*04b0*/  UIADD3 UR4, UP2, UPT, UR14, 0x8, URZ ;  /* 0x000000080e047890 */ /* 0x000fe4000ff5e0ff */
[----:B-1----:R-:W-:Y:S02]  /*04c0*/  UIADD3 UR8, UP0, UPT, UR8, 0x8, URZ ;  /* 0x0000000808087890 */ /* 0x002fe4000ff1e0ff */
[----:B------:R-:W-:Y:S02]  /*04d0*/  UIADD3.X UR7, UPT, UPT, URZ, UR13, URZ, UP1, !UPT ;  /* 0x0000000dff077290 */ /* 0x000fe40008ffe4ff */
[----:B------:R-:W-:-:S02]  /*04e0*/  UIADD3.X UR5, UPT, UPT, URZ, UR15, URZ, UP2, !UPT ;  /* 0x0000000fff057290 */ /* 0x000fc400097fe4ff */
[----:B--2---:R-:W-:-:S12]  /*04f0*/  UIADD3.X UR9, UPT, UPT, URZ, UR9, URZ, UP0, !UPT ;  /* 0x00000009ff097290 */ /* 0x004fd800087fe4ff */
.L_x_5:
[----:B------:R-:W-:Y:S01]  /*0500*/  MOV R7, UR5 ;  /* 0x0000000500077c02 */ /* 0x000fe20008000f00 */
[----:B------:R-:W-:Y:S01]  /*0510*/  IMAD.U32 R6, RZ, RZ, UR4 ;  /* 0x00000004ff067e24 */ /* 0x000fe2000f8e00ff */
[----:B----4-:R-:W-:Y:S01]  /*0520*/  MOV R8, UR8 ;  /* 0x0000000800087c02 */ /* 0x010fe20008000f00 */
[----:B------:R-:W-:Y:S02]  /*0530*/  IMAD.U32 R9, RZ, RZ, UR9 ;  /* 0x00000009ff097e24 */ /* 0x000fe4000f8e00ff */
[----:B------:R-:W-:-:S05]  /*0540*/  IMAD.WIDE R6, R4, 0x4, R6 ;  /* 0x0000000404067825 */ /* 0x000fca00078e0206 */
[----:B------:R-:W2:Y:S01]  /*0550*/  LDG.E R5, desc[UR10][R6.64+-0x8] ;  /* 0xfffff80a06057981 */ /* 0x000ea2000c1e1900 */
[----:B------:R-:W-:-:S05]  /*0560*/  IMAD.WIDE R8, R3, 0x4, R8 ;  /* 0x0000000403087825 */ /* 0x000fca00078e0208 */
[----:B---3--:R-:W3:Y:S01]  /*0570*/  LDG.E R12, desc[UR10][R8.64+-0x8] ;  /* 0xfffff80a080c7981 */ /* 0x008ee2000c1e1900 */
[----:B------:R-:W-:Y:S02]  /*0580*/  MOV R10, UR6 ;  /* 0x00000006000a7c02 */ /* 0x000fe40008000f00 */
[----:B------:R-:W-:-:S03]  /*0590*/  MOV R11, UR7 ;  /* 0x00000007000b7c02 */ /* 0x000fc60008000f00 */
[----:B------:R-:W-:-:S04]  /*05a0*/  IMAD.WIDE R10, R3, 0x4, R10 ;  /* 0x00000004030a7825 */ /* 0x000fc800078e020a */
[----:B--2---:R-:W-:-:S04]  /*05b0*/  FMUL R5, R5, R0 ;  /* 0x0000000005057220 */ /* 0x004fc80000400000 */
[----:B------:R-:W-:-:S04]  /*05c0*/  FMUL R5, R5, UR16 ;  /* 0x0000001005057c20 */ /* 0x000fc80008400000 */
[----:B---3--:R-:W-:-:S05]  /*05d0*/  FFMA R5, R12, UR17, -R5 ;  /* 0x000000110c057c23 */ /* 0x008fca0008000805 */
[----:B------:R0:W-:Y:S04]  /*05e0*/  STG.E desc[UR10][R8.64+-0x8], R5 ;  /* 0xfffff80508007986 */ /* 0x0001e8000c10190a */
[----:B------:R-:W2:Y:S02]  /*05f0*/  LDG.E R12, desc[UR10][R10.64+-0x8] ;  /* 0xfffff80a0a0c7981 */ /* 0x000ea4000c1e1900 */
[----:B--2---:R-:W-:-:S05]  /*0600*/  FADD R13, R5, R12 ;  /* 0x0000000c050d7221 */ /* 0x004fca0000000000 */
[----:B------:R1:W-:Y:S04]  /*0610*/  STG.E desc[UR10][R10.64+-0x8], R13 ;  /* 0xfffff80d0a007986 */ /* 0x0003e8000c10190a */
[----:B------:R-:W2:Y:S04]  /*0620*/  LDG.E R15, desc[UR10][R6.64+-0x4] ;  /* 0xfffffc0a060f7981 */ /* 0x000ea8000c1e1900 */
[----:B------:R-:W3:Y:S01]  /*0630*/  LDG.E R12, desc[UR10][R8.64+-0x4] ;  /* 0xfffffc0a080c7981 */ /* 0x000ee2000c1e1900 */
[----:B--2---:R-:W-:-:S04]  /*0640*/  FMUL R15, R15, R0 ;  /* 0x000000000f0f7220 */ /* 0x004fc80000400000 */
[----:B------:R-:W-:-:S04]  /*0650*/  FMUL R15, R15, UR16 ;  /* 0x000000100f0f7c20 */ /* 0x000fc80008400000 */
[----:B---3--:R-:W-:-:S05]  /*0660*/  FFMA R15, R12, UR17, -R15 ;  /* 0x000000110c0f7c23 */ /* 0x008fca000800080f */
[----:B------:R2:W-:Y:S04]  /*0670*/  STG.E desc[UR10][R8.64+-0x4], R15 ;  /* 0xfffffc0f08007986 */ /* 0x0005e8000c10190a */
[----:B------:R-:W0:Y:S02]  /*0680*/  LDG.E R12, desc[UR10][R10.64+-0x4] ;  /* 0xfffffc0a0a0c7981 */ /* 0x000e24000c1e1900 */
[----:B0-----:R-:W-:-:S05]  /*0690*/  FADD R5, R15, R12 ;  /* 0x0000000c0f057221 */ /* 0x001fca0000000000 */
[----:B------:R0:W-:Y:S04]  /*06a0*/  STG.E desc[UR10][R10.64+-0x4], R5 ;  /* 0xfffffc050a007986 */ /* 0x0001e8000c10190a */
[----:B------:R-:W3:Y:S04]  /*06b0*/  LDG.E R17, desc[UR10][R6.64] ;  /* 0x0000000a06117981 */ /* 0x000ee8000c1e1900 */
[----:B------:R-:W4:Y:S01]  /*06c0*/  LDG.E R12, desc[UR10][R8.64] ;  /* 0x0000000a080c7981 */ /* 0x000f22000c1e1900 */
[----:B---3--:R-:W-:-:S04]  /*06d0*/  FMUL R17, R17, R0 ;  /* 0x0000000011117220 */ /* 0x008fc80000400000 */
[----:B------:R-:W-:-:S04]  /*06e0*/  FMUL R17, R17, UR16 ;  /* 0x0000001011117c20 */ /* 0x000fc80008400000 */
[----:B----4-:R-:W-:-:S05]  /*06f0*/  FFMA R17, R12, UR17, -R17 ;  /* 0x000000110c117c23 */ /* 0x010fca0008000811 */
[----:B------:R4:W-:Y:S04]  /*0700*/  STG.E desc[UR10][R8.64], R17 ;  /* 0x0000001108007986 */ /* 0x0009e8000c10190a */
[----:B------:R-:W1:Y:S02]  /*0710*/  LDG.E R12, desc[UR10][R10.64] ;  /* 0x0000000a0a0c7981 */ /* 0x000e64000c1e1900 */
[----:B-1----:R-:W-:-:S05]  /*0720*/  FADD R13, R17, R12 ;  /* 0x0000000c110d7221 */ /* 0x002fca0000000000 */
[----:B------:R4:W-:Y:S04]  /*0730*/  STG.E desc[UR10][R10.64], R13 ;  /* 0x0000000d0a007986 */ /* 0x0009e8000c10190a */
[----:B--2---:R-:W2:Y:S04]  /*0740*/  LDG.E R15, desc[UR10][R6.64+0x4] ;  /* 0x0000040a060f7981 */ /* 0x004ea8000c1e1900 */
[----:B0-----:R-:W3:Y:S01]  /*0750*/  LDG.E R5, desc[UR10][R8.64+0x4] ;  /* 0x0000040a08057981 */ /* 0x001ee2000c1e1900 */
[----:B--2---:R-:W-:-:S04]  /*0760*/  FMUL R15, R15, R0 ;  /* 0x000000000f0f7220 */ /* 0x004fc80000400000 */
[----:B------:R-:W-:-:S04]  /*0770*/  FMUL R12, R15, UR16 ;  /* 0x000000100f0c7c20 */ /* 0x000fc80008400000 */
[----:B---3--:R-:W-:-:S05]  /*0780*/  FFMA R5, R5, UR17, -R12 ;  /* 0x0000001105057c23 */ /* 0x008fca000800080c */
[----:B------:R4:W-:Y:S04]  /*0790*/  STG.E desc[UR10][R8.64+0x4], R5 ;  /* 0x0000040508007986 */ /* 0x0009e8000c10190a */
[----:B------:R-:W2:Y:S01]  /*07a0*/  LDG.E R12, desc[UR10][R10.64+0x4] ;  /* 0x0000040a0a0c7981 */ /* 0x000ea2000c1e1900 */
[----:B------:R-:W-:Y:S01]  /*07b0*/  VIADD R3, R3, 0x4 ;  /* 0x0000000403037836 */ /* 0x000fe20000000000 */
[----:B------:R-:W-:-:S04]  /*07c0*/  IADD3 R4, PT, PT, R4, 0x4, RZ ;  /* 0x0000000404047810 */ /* 0x000fc80007ffe0ff */
[----:B------:R-:W-:Y:S01]  /*07d0*/  ISETP.GE.AND P0, PT, R3, R2, PT ;  /* 0x000000020300720c */ /* 0x000fe20003f06270 */
[----:B--2---:R-:W-:-:S05]  /*07e0*/  FADD R15, R5, R12 ;  /* 0x0000000c050f7221 */ /* 0x004fca0000000000 */
[----:B------:R4:W-:Y:S07]  /*07f0*/  STG.E desc[UR10][R10.64+0x4], R15 ;  /* 0x0000040f0a007986 */ /* 0x0009ee000c10190a */
[----:B------:R-:W-:Y:S05]  /*0800*/  @!P0 BRA `(.L_x_5) ;  /* 0xfffffffc003c8947 */ /* 0x000fea000383ffff */
[----:B------:R-:W-:Y:S05]  /*0810*/  EXIT ;  /* 0x000000000000794d */ /* 0x000fea0003800000 */
        .weak           $__internal_0_$__cuda_sm20_rcp_rn_f32_slowpath
        .type           $__internal_0_$__cuda_sm20_rcp_rn_f32_slowpath,@function
        .size           $__internal_0_$__cuda_sm20_rcp_rn_f32_slowpath,(.L_x_10 - $__internal_0_$__cuda_sm20_rcp_rn_f32_slowpath)
$__internal_0_$__cuda_sm20_rcp_rn_f32_slowpath:
[----:B------:R-:W-:-:S04]  /*0820*/  SHF.L.U32 R3, R0, 0x1, RZ ;  /* 0x0000000100037819 */ /* 0x000fc800000006ff */
[----:B------:R-:W-:-:S04]  /*0830*/  SHF.R.U32.HI R3, RZ, 0x18, R3 ;  /* 0x00000018ff037819 */ /* 0x000fc80000011603 */
[----:B------:R-:W-:-:S13]  /*0840*/  ISETP.NE.U32.AND P0, PT, R3, RZ, PT ;  /* 0x000000ff0300720c */ /* 0x000fda0003f05070 */
[----:B------:R-:W-:Y:S05]  /*0850*/  @P0 BRA `(.L_x_6) ;  /* 0x00000000002c0947 */ /* 0x000fea0003800000 */
[----:B------:R-:W-:-:S05]  /*0860*/  IMAD.SHL.U32 R3, R0, 0x2, RZ ;  /* 0x0000000200037824 */ /* 0x000fca00078e00ff */
[----:B------:R-:W-:-:S13]  /*0870*/  ISETP.NE.AND P0, PT, R3, RZ, PT ;  /* 0x000000ff0300720c */ /* 0x000fda0003f05270 */
[----:B------:R2:W3:Y:S01]  /*0880*/  @!P0 MUFU.RCP R3, R0 ;  /* 0x0000000000038308 */ /* 0x0004e20000001000 */
[----:B------:R-:W-:Y:S05]  /*0890*/  @!P0 BRA `(.L_x_7) ;  /* 0x0000000000a48947 */ /* 0x000fea0003800000 */
[----:B------:R-:W-:-:S04]  /*08a0*/  FFMA R6, R0, 1.84467440737095516160e+19, RZ ;  /* 0x5f80000000067823 */ /* 0x000fc800000000ff */
[----:B---3--:R-:W2:Y:S02]  /*08b0*/  MUFU.RCP R3, R6 ;  /* 0x0000000600037308 */ /* 0x008ea40000001000 */
[----:B--2---:R-:W-:-:S04]  /*08c0*/  FFMA R0, R6, R3, -1 ;  /* 0xbf80000006007423 */ /* 0x004fc80000000003 */
[----:B------:R-:W-:-:S04]  /*08d0*/  FADD.FTZ R0, -R0, -RZ ;  /* 0x800000ff00007221 */ /* 0x000fc80000010100 */
[----:B------:R-:W-:-:S04]  /*08e0*/  FFMA R0, R3, R0, R3 ;  /* 0x0000000003007223 */ /* 0x000fc80000000003 */
[----:B------:R-:W-:Y:S01]  /*08f0*/  FFMA R3, R0, 1.84467440737095516160e+19, RZ ;  /* 0x5f80000000037823 */ /* 0x000fe200000000ff */
[----:B------:R-:W-:Y:S06]  /*0900*/  BRA `(.L_x_7) ;  /* 0x0000000000887947 */ /* 0x000fec0003800000 */
.L_x_6:
[----:B------:R-:W-:-:S04]  /*0910*/  IADD3 R6, PT, PT, R3, -0xfd, RZ ;  /* 0xffffff0303067810 */ /* 0x000fc80007ffe0ff */
[----:B------:R-:W-:-:S13]  /*0920*/  ISETP.GT.U32.AND P0, PT, R6, 0x1, PT ;  /* 0x000000010600780c */ /* 0x000fda0003f04070 */
[----:B------:R-:W-:Y:S05]  /*0930*/  @P0 BRA `(.L_x_8) ;  /* 0x0000000000780947 */ /* 0x000fea0003800000 */
[----:B------:R-:W-:Y:S01]  /*0940*/  LOP3.LUT R8, R0, 0x7fffff, RZ, 0xc0, !PT ;  /* 0x007fffff00087812 */ /* 0x000fe200078ec0ff */
[----:B------:R-:W-:-:S03]  /*0950*/  HFMA2 R13, -RZ, RZ, 0, 1.78813934326171875e-07 ;  /* 0x00000003ff0d7431 */ /* 0x000fc600000001ff */
[----:B------:R-:W-:-:S04]  /*0960*/  LOP3.LUT R8, R8, 0x3f800000, RZ, 0xfc, !PT ;  /* 0x3f80000008087812 */ /* 0x000fc800078efcff */
[----:B------:R-:W0:Y:S01]  /*0970*/  MUFU.RCP R9, R8 ;  /* 0x0000000800097308 */ /* 0x000e220000001000 */
[----:B------:R-:W-:Y:S01]  /*0980*/  SHF.L.U32 R12, R13, R6, RZ ;  /* 0x000000060d0c7219 */ /* 0x000fe200000006ff */
[----:B0-----:R-:W-:-:S04]  /*0990*/  FFMA R10, R8, R9, -1 ;  /* 0xbf800000080a7423 */ /* 0x001fc80000000009 */
[----:B------:R-:W-:-:S04]  /*09a0*/  FADD.FTZ R10, -R10, -RZ ;  /* 0x800000ff0a0a7221 */ /* 0x000fc80000010100 */
[CCC-:B------:R-:W-:Y:S01]  /*09b0*/  FFMA.RM R11, R9.reuse, R10.reuse, R9.reuse ;  /* 0x0000000a090b7223 */ /* 0x1c0fe20000004009 */
[----:B------:R-:W-:-:S04]  /*09c0*/  FFMA.RP R10, R9, R10, R9 ;  /* 0x0000000a090a7223 */ /* 0x000fc80000008009 */
[C---:B------:R-:W-:Y:S02]  /*09d0*/  LOP3.LUT R9, R11.reuse, 0x7fffff, RZ, 0xc0, !PT ;  /* 0x007fffff0b097812 */ /* 0x040fe400078ec0ff */
[----:B------:R-:W-:Y:S02]  /*09e0*/  FSETP.NEU.FTZ.AND P0, PT, R11, R10, PT ;  /* 0x0000000a0b00720b */ /* 0x000fe40003f1d000 */
[----:B------:R-:W-:Y:S02]  /*09f0*/  LOP3.LUT R9, R9, 0x800000, RZ, 0xfc, !PT ;  /* 0x0080000009097812 */ /* 0x000fe400078efcff */
[----:B------:R-:W-:Y:S02]  /*0a00*/  SEL R10, RZ, 0xffffffff, !P0 ;  /* 0xffffffffff0a7807 */ /* 0x000fe40004000000 */
[----:B------:R-:W-:-:S03]  /*0a10*/  LOP3.LUT R11, R12, R9, RZ, 0xc0, !PT ;  /* 0x000000090c0b7212 */ /* 0x000fc600078ec0ff */
[----:B------:R-:W-:Y:S01]  /*0a20*/  IMAD.MOV R10, RZ, RZ, -R10 ;  /* 0x000000ffff0a7224 */ /* 0x000fe200078e0a0a */
[----:B------:R-:W-:-:S04]  /*0a30*/  SHF.R.U32.HI R11, RZ, R6, R11 ;  /* 0x00000006ff0b7219 */ /* 0x000fc8000001160b */
[----:B------:R-:W-:Y:S02]  /*0a40*/  LOP3.LUT P1, RZ, R10, R6, R9, 0xf8, !PT ;  /* 0x000000060aff7212 */ /* 0x000fe4000782f809 */
[C---:B------:R-:W-:Y:S02]  /*0a50*/  LOP3.LUT P0, RZ, R11.reuse, 0x1, RZ, 0xc0, !PT ;  /* 0x000000010bff7812 */ /* 0x040fe4000780c0ff */
[----:B------:R-:W-:-:S04]  /*0a60*/  LOP3.LUT P2, RZ, R11, 0x2, RZ, 0xc0, !PT ;  /* 0x000000020bff7812 */ /* 0x000fc8000784c0ff */
[----:B------:R-:W-:Y:S02]  /*0a70*/  PLOP3.LUT P0, PT, P0, P1, P2, 0xe0, 0x0 ;  /* 0x000000000000781c */ /* 0x000fe40000703c20 */
[----:B------:R-:W-:Y:S02]  /*0a80*/  LOP3.LUT P1, RZ, R0, 0x7fffff, RZ, 0xc0, !PT ;  /* 0x007fffff00ff7812 */ /* 0x000fe4000782c0ff */
[----:B------:R-:W-:-:S04]  /*0a90*/  SEL R6, RZ, 0x1, !P0 ;  /* 0x00000001ff067807 */ /* 0x000fc80004000000 */
[----:B------:R-:W-:-:S04]  /*0aa0*/  IADD3 R6, PT, PT, -R6, RZ, RZ ;  /* 0x000000ff06067210 */ /* 0x000fc80007ffe1ff */
[----:B------:R-:W-:Y:S02]  /*0ab0*/  ISETP.GE.AND P0, PT, R6, RZ, PT ;  /* 0x000000ff0600720c */ /* 0x000fe40003f06270 */
[----:B------:R-:W-:-:S04]  /*0ac0*/  IADD3 R6, PT, PT, R3, -0xfc, RZ ;  /* 0xffffff0403067810 */ /* 0x000fc80007ffe0ff */
[----:B------:R-:W-:-:S07]  /*0ad0*/  SHF.R.U32.HI R3, RZ, R6, R9 ;  /* 0x00000006ff037219 */ /* 0x000fce0000011609 */
[----:B------:R-:W-:-:S05]  /*0ae0*/  @!P0 VIADD R3, R3, 0x1 ;  /* 0x0000000103038836 */ /* 0x000fca0000000000 */
[----:B------:R-:W-:-:S04]  /*0af0*/  @!P1 SHF.L.U32 R3, R3, 0x1, RZ ;  /* 0x0000000103039819 */ /* 0x000fc800000006ff */
[----:B------:R-:W-:Y:S01]  /*0b00*/  LOP3.LUT R3, R3, 0x80000000, R0, 0xf8, !PT ;  /* 0x8000000003037812 */ /* 0x000fe200078ef800 */
[----:B------:R-:W-:Y:S06]  /*0b10*/  BRA `(.L_x_7) ;  /* 0x0000000000047947 */ /* 0x000fec0003800000 */
.L_x_8:
[----:B------:R0:W1:Y:S02]  /*0b20*/  MUFU.RCP R3, R0 ;  /* 0x0000000000037308 */ /* 0x0000640000001000 */
.L_x_7:
[----:B0123--:R-:W-:Y:S02]  /*0b30*/  MOV R0, R3 ;  /* 0x0000000300007202 */ /* 0x00ffe40000000f00 */
[----:B------:R-:W-:-:S04]  /*0b40*/  MOV R3, 0x0 ;  /* 0x0000000000037802 */ /* 0x000fc80000000f00 */
[----:B------:R-:W-:Y:S05]  /*0b50*/  RET.REL.NODEC R2 `(_Z14momentumKerneliPiS_iPfS0_ffS0_) ;  /* 0xfffffff402287950 */ /* 0x000fea0003c3ffff */
.L_x_9:
[----:B------:R-:W-:-:S00]  /*0b60*/  BRA `(.L_x_9) ;  /* 0xfffffffc00fc7947 */ /* 0x000fc0000383ffff */
[----:B------:R-:W-:-:S00]  /*0b70*/  NOP ;  /* 0x0000000000007918 */ /* 0x000fc00000000000 */
        /* <DEDUP_REMOVED lines=8> */
.L_x_10:


//--------------------- .nv.shared.reserved.0     --------------------------
	.section	.nv.shared.reserved.0,"aw",@nobits
	.weak		__nv_reservedSMEM_offset_0_alias
	.size		__nv_reservedSMEM_offset_0_alias, 0, 64
	.other		__nv_reservedSMEM_offset_0_alias,@"STO_CUDA_RESERVED_SHARED STV_DEFAULT"
__nv_reservedSMEM_offset_0_alias:
	.zero		0
	.zero		64


//--------------------- .nv.constant0._Z14momentumKerneliPiS_iPfS0_ffS0_ --------------------------
	.section	.nv.constant0._Z14momentumKerneliPiS_iPfS0_ffS0_,"a",@progbits
	.sectionflags	@""
	.align	4
.nv.constant0._Z14momentumKerneliPiS_iPfS0_ffS0_:
	.zero		960


//--------------------- SYMBOLS --------------------------

	.type		.nv.reservedSmem.offset0,@object
	.size		.nv.reservedSmem.offset0,0x4
